//
// Generated by NVIDIA NVVM Compiler
//
// Compiler Build ID: CL-36424714
// Cuda compilation tools, release 13.0, V13.0.88
// Based on NVVM 20.0.0
//

.version 9.0
.target sm_100
.address_size 64

	// .globl	_Z6vecAddPdS_S_i

.visible .entry _Z6vecAddPdS_S_i(
	.param .u64 .ptr .align 1 _Z6vecAddPdS_S_i_param_0,
	.param .u64 .ptr .align 1 _Z6vecAddPdS_S_i_param_1,
	.param .u64 .ptr .align 1 _Z6vecAddPdS_S_i_param_2,
	.param .u32 _Z6vecAddPdS_S_i_param_3
)
{
	.reg .pred 	%p<9>;
	.reg .b16 	%rs<4>;
	.reg .b32 	%r<18>;
	.reg .b64 	%rd<16>;
	.reg .b64 	%fd<34>;

	ld.param.u64 	%rd10, [_Z6vecAddPdS_S_i_param_0];
	ld.param.u64 	%rd11, [_Z6vecAddPdS_S_i_param_1];
	ld.param.u64 	%rd12, [_Z6vecAddPdS_S_i_param_2];
	ld.param.u32 	%r8, [_Z6vecAddPdS_S_i_param_3];
	cvta.to.global.u64 	%rd1, %rd11;
	cvta.to.global.u64 	%rd2, %rd10;
	cvta.to.global.u64 	%rd3, %rd12;
	mov.u32 	%r9, %ctaid.x;
	mov.u32 	%r10, %ntid.x;
	mov.u32 	%r11, %tid.x;
	mad.lo.s32 	%r1, %r9, %r10, %r11;
	setp.ge.s32 	%p1, %r1, %r8;
	@%p1 bra 	$L__BB0_11;
	and.b32  	%r12, %r1, 1;
	setp.eq.b32 	%p2, %r12, 1;
	@%p2 bra 	$L__BB0_9;
	setp.lt.s32 	%p4, %r1, 1;
	@%p4 bra 	$L__BB0_11;
	mul.wide.u32 	%rd15, %r1, 8;
	add.s64 	%rd4, %rd2, %rd15;
	add.s64 	%rd5, %rd1, %rd15;
	add.s64 	%rd6, %rd3, %rd15;
	setp.lt.u32 	%p5, %r1, 4;
	@%p5 bra 	$L__BB0_6;
	ld.global.f64 	%fd31, [%rd6];
	and.b32  	%r13, %r1, 2147483644;
	neg.s32 	%r16, %r13;
$L__BB0_5:
	ld.global.f64 	%fd13, [%rd4];
	ld.global.f64 	%fd14, [%rd5];
	add.f64 	%fd15, %fd13, %fd14;
	add.f64 	%fd16, %fd31, %fd15;
	st.global.f64 	[%rd6], %fd16;
	ld.global.f64 	%fd17, [%rd4];
	ld.global.f64 	%fd18, [%rd5];
	add.f64 	%fd19, %fd17, %fd18;
	add.f64 	%fd20, %fd16, %fd19;
	st.global.f64 	[%rd6], %fd20;
	ld.global.f64 	%fd21, [%rd4];
	ld.global.f64 	%fd22, [%rd5];
	add.f64 	%fd23, %fd21, %fd22;
	add.f64 	%fd24, %fd20, %fd23;
	st.global.f64 	[%rd6], %fd24;
	ld.global.f64 	%fd25, [%rd4];
	ld.global.f64 	%fd26, [%rd5];
	add.f64 	%fd27, %fd25, %fd26;
	add.f64 	%fd31, %fd24, %fd27;
	st.global.f64 	[%rd6], %fd31;
	add.s32 	%r16, %r16, 4;
	setp.eq.s32 	%p6, %r16, 0;
	@%p6 bra 	$L__BB0_6;
	bra.uni 	$L__BB0_5;
$L__BB0_6:
	and.b32  	%r14, %r1, 2;
	setp.eq.s32 	%p7, %r14, 0;
	@%p7 bra 	$L__BB0_11;
	ld.global.f64 	%fd33, [%rd6];
	cvt.u16.u32 	%rs1, %r1;
	shr.u16 	%rs2, %rs1, 1;
	and.b16  	%rs3, %rs2, 1;
	mul.wide.u16 	%r15, %rs3, 2;
	neg.s32 	%r17, %r15;
$L__BB0_8:
	.pragma "nounroll";
	ld.global.f64 	%fd28, [%rd4];
	ld.global.f64 	%fd29, [%rd5];
	add.f64 	%fd30, %fd28, %fd29;
	add.f64 	%fd33, %fd33, %fd30;
	st.global.f64 	[%rd6], %fd33;
	add.s32 	%r17, %r17, 1;
	setp.ne.s32 	%p8, %r17, 0;
	@%p8 bra 	$L__BB0_8;
	bra.uni 	$L__BB0_11;
$L__BB0_9:
	mul.wide.s32 	%rd13, %r1, 8;
	add.s64 	%rd7, %rd3, %rd13;
	mov.b64 	%rd14, 0;
	st.global.u64 	[%rd7], %rd14;
	add.s64 	%rd8, %rd2, %rd13;
	add.s64 	%rd9, %rd1, %rd13;
	mov.f64 	%fd32, 0d0000000000000000;
$L__BB0_10:
	ld.global.f64 	%fd10, [%rd8];
	ld.global.f64 	%fd11, [%rd9];
	fma.rn.f64 	%fd32, %fd10, %fd11, %fd32;
	st.global.f64 	[%rd7], %fd32;
	abs.f64 	%fd12, %fd32;
	setp.lt.f64 	%p3, %fd12, 0d3FF0000000000000;
	@%p3 bra 	$L__BB0_10;
$L__BB0_11:
	ret;

}


// ===== COMPILED SASS (sm_100) =====

	.target	sm_100

	.elftype	@"ET_EXEC"


//--------------------- .note.nv.tkinfo           --------------------------
	.section	.note.nv.tkinfo,"",@"SHT_NOTE"
	.sectionflags	@"SHF_NOTE_NV_TKINFO"
	.tkinfo
        /*0018*/ 	.word	0x00000002
        /*0030*/ 	.string	""
        /*0030*/ 	.string	"ptxas"
        /*0030*/ 	.string	"Cuda compilation tools, release 13.0, V13.0.88"
        /*0030*/ 	.string	"Build cuda_13.0.r13.0/compiler.36424714_0"
        /*0030*/ 	.string	"-arch sm_100 -m 64 "



//--------------------- .note.nv.cuinfo           --------------------------
	.section	.note.nv.cuinfo,"",@"SHT_NOTE"
	.sectionflags	@"SHF_NOTE_NV_CUINFO"
        /*0018*/ 	.short	0x0002
        /*001a*/ 	.short	0x0064
        /*001c*/ 	.short	0x0082
	.zero		2


//--------------------- .nv.info                  --------------------------
	.section	.nv.info,"",@"SHT_CUDA_INFO"
	.align	4


	//----- nvinfo : EIATTR_REGCOUNT
	.align		4
        /*0000*/ 	.byte	0x04, 0x2f
        /*0002*/ 	.short	(.L_1 - .L_0)
	.align		4
.L_0:
        /*0004*/ 	.word	index@(_Z6vecAddPdS_S_i)
        /*0008*/ 	.word	0x00000014


	//----- nvinfo : EIATTR_FRAME_SIZE
	.align		4
.L_1:
        /*000c*/ 	.byte	0x04, 0x11
        /*000e*/ 	.short	(.L_3 - .L_2)
	.align		4
.L_2:
        /*0010*/ 	.word	index@(_Z6vecAddPdS_S_i)
        /*0014*/ 	.word	0x00000000


	//----- nvinfo : EIATTR_MIN_STACK_SIZE
	.align		4
.L_3:
        /*0018*/ 	.byte	0x04, 0x12
        /*001a*/ 	.short	(.L_5 - .L_4)
	.align		4
.L_4:
        /*001c*/ 	.word	index@(_Z6vecAddPdS_S_i)
        /*0020*/ 	.word	0x00000000
.L_5:


//--------------------- .nv.compat                --------------------------
	.section	.nv.compat,"",@"SHT_CUDA_COMPAT_INFO"
	.align	4
        /*0000*/ 	.byte	0x02, 0x09, 0x00, 0x00, 0x02, 0x02, 0x01, 0x00, 0x02, 0x05, 0x05, 0x00, 0x03, 0x07, 0x01, 0x01
        /*0010*/ 	.byte	0x02, 0x03, 0x00, 0x00, 0x02, 0x06, 0x01, 0x00, 0x04, 0x0b, 0x08, 0x00, 0x01, 0x00, 0x00, 0x00
        /*0020*/ 	.byte	0x00, 0x00, 0x00, 0x00


//--------------------- .nv.info._Z6vecAddPdS_S_i --------------------------
	.section	.nv.info._Z6vecAddPdS_S_i,"",@"SHT_CUDA_INFO"
	.sectionflags	@""
	.align	4


	//----- nvinfo : EIATTR_CUDA_API_VERSION
	.align		4
        /*0000*/ 	.byte	0x04, 0x37
        /*0002*/ 	.short	(.L_7 - .L_6)
.L_6:
        /*0004*/ 	.word	0x00000082


	//----- nvinfo : EIATTR_KPARAM_INFO
	.align		4
.L_7:
        /*0008*/ 	.byte	0x04, 0x17
        /*000a*/ 	.short	(.L_9 - .L_8)
.L_8:
        /*000c*/ 	.word	0x00000000
        /*0010*/ 	.short	0x0003
        /*0012*/ 	.short	0x0018
        /*0014*/ 	.byte	0x00, 0xf0, 0x11, 0x00


	//----- nvinfo : EIATTR_KPARAM_INFO
	.align		4
.L_9:
        /*0018*/ 	.byte	0x04, 0x17
        /*001a*/ 	.short	(.L_11 - .L_10)
.L_10:
        /*001c*/ 	.word	0x00000000
        /*0020*/ 	.short	0x0002
        /*0022*/ 	.short	0x0010
        /*0024*/ 	.byte	0x00, 0xf5, 0x21, 0x00


	//----- nvinfo : EIATTR_KPARAM_INFO
	.align		4
.L_11:
        /*0028*/ 	.byte	0x04, 0x17
        /*002a*/ 	.short	(.L_13 - .L_12)
.L_12:
        /*002c*/ 	.word	0x00000000
        /*0030*/ 	.short	0x0001
        /*0032*/ 	.short	0x0008
        /*0034*/ 	.byte	0x00, 0xf5, 0x21, 0x00


	//----- nvinfo : EIATTR_KPARAM_INFO
	.align		4
.L_13:
        /*0038*/ 	.byte	0x04, 0x17
        /*003a*/ 	.short	(.L_15 - .L_14)
.L_14:
        /*003c*/ 	.word	0x00000000
        /*0040*/ 	.short	0x0000
        /*0042*/ 	.short	0x0000
        /*0044*/ 	.byte	0x00, 0xf5, 0x21, 0x00


	//----- nvinfo : EIATTR_SPARSE_MMA_MASK
	.align		4
.L_15:
        /*0048*/ 	.byte	0x03, 0x50
        /*004a*/ 	.short	0x0000


	//----- nvinfo : EIATTR_MAXREG_COUNT
	.align		4
        /*004c*/ 	.byte	0x03, 0x1b
        /*004e*/ 	.short	0x00ff


	//----- nvinfo : EIATTR_MERCURY_ISA_VERSION
	.align		4
        /*0050*/ 	.byte	0x03, 0x5f
        /*0052*/ 	.short	0x0101


	//----- nvinfo : EIATTR_VRC_CTA_INIT_COUNT
	.align		4
        /*0054*/ 	.byte	0x02, 0x4a
	.zero		1
	.zero		1


	//----- nvinfo : EIATTR_EXIT_INSTR_OFFSETS
	.align		4
        /*0058*/ 	.byte	0x04, 0x1c
        /*005a*/ 	.short	(.L_17 - .L_16)


	//   ....[0]....
.L_16:
        /*005c*/ 	.word	0x00000070


	//   ....[1]....
        /*0060*/ 	.word	0x000000d0


	//   ....[2]....
        /*0064*/ 	.word	0x00000330


	//   ....[3]....
        /*0068*/ 	.word	0x00000420


	//   ....[4]....
        /*006c*/ 	.word	0x00000510


	//----- nvinfo : EIATTR_CRS_STACK_SIZE
	.align		4
.L_17:
        /*0070*/ 	.byte	0x04, 0x1e
        /*0072*/ 	.short	(.L_19 - .L_18)
.L_18:
        /*0074*/ 	.word	0x00000000


	//----- nvinfo : EIATTR_CBANK_PARAM_SIZE
	.align		4
.L_19:
        /*0078*/ 	.byte	0x03, 0x19
        /*007a*/ 	.short	0x001c


	//----- nvinfo : EIATTR_PARAM_CBANK
	.align		4
        /*007c*/ 	.byte	0x04, 0x0a
        /*007e*/ 	.short	(.L_21 - .L_20)
	.align		4
.L_20:
        /*0080*/ 	.word	index@(.nv.constant0._Z6vecAddPdS_S_i)
        /*0084*/ 	.short	0x0380
        /*0086*/ 	.short	0x001c


	//----- nvinfo : EIATTR_SW_WAR
	.align		4
.L_21:
        /*0088*/ 	.byte	0x04, 0x36
        /*008a*/ 	.short	(.L_23 - .L_22)
.L_22:
        /*008c*/ 	.word	0x00000008
.L_23:


//--------------------- .nv.callgraph             --------------------------
	.section	.nv.callgraph,"",@"SHT_CUDA_CALLGRAPH"
	.align	4
	.sectionentsize	8
	.align		4
        /*0000*/ 	.word	0x00000000
	.align		4
        /*0004*/ 	.word	0xffffffff
	.align		4
        /*0008*/ 	.word	0x00000000
	.align		4
        /*000c*/ 	.word	0xfffffffe
	.align		4
        /*0010*/ 	.word	0x00000000
	.align		4
        /*0014*/ 	.word	0xfffffffd
	.align		4
        /*0018*/ 	.word	0x00000000
	.align		4
        /*001c*/ 	.word	0xfffffffc


//--------------------- .text._Z6vecAddPdS_S_i    --------------------------
	.section	.text._Z6vecAddPdS_S_i,"ax",@progbits
	.align	128
        .global         _Z6vecAddPdS_S_i
        .type           _Z6vecAddPdS_S_i,@function
        .size           _Z6vecAddPdS_S_i,(.L_x_7 - _Z6vecAddPdS_S_i)
        .other          _Z6vecAddPdS_S_i,@"STO_CUDA_ENTRY STV_DEFAULT"
_Z6vecAddPdS_S_i:
.text._Z6vecAddPdS_S_i:
[----:B------:R-:W-:Y:S01]  /*0000*/  LDC R1, c[0x0][0x37c] ;  /* 0x0000df00ff017b82 */ /* 0x000fe20000000800 */
[----:B------:R-:W0:Y:S07]  /*0010*/  S2R R3, SR_TID.X ;  /* 0x0000000000037919 */ /* 0x000e2e0000002100 */
[----:B------:R-:W0:Y:S01]  /*0020*/  S2UR UR4, SR_CTAID.X ;  /* 0x00000000000479c3 */ /* 0x000e220000002500 */
[----:B------:R-:W1:Y:S07]  /*0030*/  LDCU UR5, c[0x0][0x398] ;  /* 0x00007300ff0577ac */ /* 0x000e6e0008000800 */
[----:B------:R-:W0:Y:S02]  /*0040*/  LDC R0, c[0x0][0x360] ;  /* 0x0000d800ff007b82 */ /* 0x000e240000000800 */
[----:B0-----:R-:W-:-:S05]  /*0050*/  IMAD R0, R0, UR4, R3 ;  /* 0x0000000400007c24 */ /* 0x001fca000f8e0203 */
[----:B-1----:R-:W-:-:S13]  /*0060*/  ISETP.GE.AND P0, PT, R0, UR5, PT ;  /* 0x0000000500007c0c */ /* 0x002fda000bf06270 */
[----:B------:R-:W-:Y:S05]  /*0070*/  @P0 EXIT ;  /* 0x000000000000094d */ /* 0x000fea0003800000 */
[----:B------:R-:W-:Y:S01]  /*0080*/  LOP3.LUT R2, R0, 0x1, RZ, 0xc0, !PT ;  /* 0x0000000100027812 */ /* 0x000fe200078ec0ff */
[----:B------:R-:W0:Y:S03]  /*0090*/  LDCU.64 UR4, c[0x0][0x358] ;  /* 0x00006b00ff0477ac */ /* 0x000e260008000a00 */
[----:B------:R-:W-:-:S13]  /*00a0*/  ISETP.NE.U32.AND P0, PT, R2, 0x1, PT ;  /* 0x000000010200780c */ /* 0x000fda0003f05070 */
[----:B------:R-:W-:Y:S05]  /*00b0*/  @!P0 BRA `(.L_x_0) ;  /* 0x0000000000dc8947 */ /* 0x000fea0003800000 */
[----:B------:R-:W-:-:S13]  /*00c0*/  ISETP.GE.AND P0, PT, R0, 0x1, PT ;  /* 0x000000010000780c */ /* 0x000fda0003f06270 */
[----:B0-----:R-:W-:Y:S05]  /*00d0*/  @!P0 EXIT ;  /* 0x000000000000894d */ /* 0x001fea0003800000 */
[----:B------:R-:W0:Y:S01]  /*00e0*/  LDC.64 R2, c[0x0][0x380] ;  /* 0x0000e000ff027b82 */ /* 0x000e220000000a00 */
[C---:B------:R-:W-:Y:S01]  /*00f0*/  ISETP.GE.U32.AND P1, PT, R0.reuse, 0x4, PT ;  /* 0x000000040000780c */ /* 0x040fe20003f26070 */
[----:B------:R-:W-:Y:S01]  /*0100*/  BSSY.RECONVERGENT B0, `(.L_x_1) ;  /* 0x0000022000007945 */ /* 0x000fe20003800200 */
[----:B------:R-:W-:-:S05]  /*0110*/  LOP3.LUT P0, RZ, R0, 0x2, RZ, 0xc0, !PT ;  /* 0x0000000200ff7812 */ /* 0x000fca000780c0ff */
[----:B------:R-:W1:Y:S08]  /*0120*/  LDC.64 R4, c[0x0][0x388] ;  /* 0x0000e200ff047b82 */ /* 0x000e700000000a00 */
[----:B------:R-:W2:Y:S01]  /*0130*/  LDC.64 R6, c[0x0][0x390] ;  /* 0x0000e400ff067b82 */ /* 0x000ea20000000a00 */
[----:B0-----:R-:W-:-:S04]  /*0140*/  IMAD.WIDE.U32 R2, R0, 0x8, R2 ;  /* 0x0000000800027825 */ /* 0x001fc800078e0002 */
[----:B-1----:R-:W-:-:S04]  /*0150*/  IMAD.WIDE.U32 R4, R0, 0x8, R4 ;  /* 0x0000000800047825 */ /* 0x002fc800078e0004 */
[----:B--2---:R-:W-:Y:S01]  /*0160*/  IMAD.WIDE.U32 R6, R0, 0x8, R6 ;  /* 0x0000000800067825 */ /* 0x004fe200078e0006 */
[----:B------:R-:W-:Y:S06]  /*0170*/  @!P1 BRA `(.L_x_2) ;  /* 0x0000000000689947 */ /* 0x000fec0003800000 */
[----:B------:R0:W5:Y:S01]  /*0180*/  LDG.E.64 R10, desc[UR4][R6.64] ;  /* 0x00000004060a7981 */ /* 0x000162000c1e1b00 */
[----:B------:R-:W-:-:S05]  /*0190*/  LOP3.LUT R8, R0, 0x7ffffffc, RZ, 0xc0, !PT ;  /* 0x7ffffffc00087812 */ /* 0x000fca00078ec0ff */
[----:B------:R-:W-:-:S07]  /*01a0*/  IMAD.MOV R8, RZ, RZ, -R8 ;  /* 0x000000ffff087224 */ /* 0x000fce00078e0a08 */
.L_x_3:
[----:B--2---:R-:W2:Y:S04]  /*01b0*/  LDG.E.64 R12, desc[UR4][R2.64] ;  /* 0x00000004020c7981 */ /* 0x004ea8000c1e1b00 */
[----:B------:R-:W2:Y:S02]  /*01c0*/  LDG.E.64 R14, desc[UR4][R4.64] ;  /* 0x00000004040e7981 */ /* 0x000ea4000c1e1b00 */
[----:B--2---:R-:W-:-:S08]  /*01d0*/  DADD R12, R12, R14 ;  /* 0x000000000c0c7229 */ /* 0x004fd0000000000e */
[----:B-----5:R-:W-:-:S07]  /*01e0*/  DADD R12, R12, R10 ;  /* 0x000000000c0c7229 */ /* 0x020fce000000000a */
[----:B------:R1:W-:Y:S04]  /*01f0*/  STG.E.64 desc[UR4][R6.64], R12 ;  /* 0x0000000c06007986 */ /* 0x0003e8000c101b04 */
[----:B------:R-:W2:Y:S04]  /*0200*/  LDG.E.64 R10, desc[UR4][R2.64] ;  /* 0x00000004020a7981 */ /* 0x000ea8000c1e1b00 */
[----:B------:R-:W2:Y:S02]  /*0210*/  LDG.E.64 R14, desc[UR4][R4.64] ;  /* 0x00000004040e7981 */ /* 0x000ea4000c1e1b00 */
[----:B--2---:R-:W-:-:S08]  /*0220*/  DADD R10, R10, R14 ;  /* 0x000000000a0a7229 */ /* 0x004fd0000000000e */
[----:B------:R-:W-:-:S07]  /*0230*/  DADD R14, R12, R10 ;  /* 0x000000000c0e7229 */ /* 0x000fce000000000a */
[----:B------:R2:W-:Y:S04]  /*0240*/  STG.E.64 desc[UR4][R6.64], R14 ;  /* 0x0000000e06007986 */ /* 0x0005e8000c101b04 */
[----:B------:R-:W3:Y:S04]  /*0250*/  LDG.E.64 R10, desc[UR4][R2.64] ;  /* 0x00000004020a7981 */ /* 0x000ee8000c1e1b00 */
[----:B------:R-:W3:Y:S02]  /*0260*/  LDG.E.64 R16, desc[UR4][R4.64] ;  /* 0x0000000404107981 */ /* 0x000ee4000c1e1b00 */
[----:B---3--:R-:W-:-:S08]  /*0270*/  DADD R10, R10, R16 ;  /* 0x000000000a0a7229 */ /* 0x008fd00000000010 */
[----:B------:R-:W-:-:S07]  /*0280*/  DADD R16, R14, R10 ;  /* 0x000000000e107229 */ /* 0x000fce000000000a */
[----:B------:R2:W-:Y:S04]  /*0290*/  STG.E.64 desc[UR4][R6.64], R16 ;  /* 0x0000001006007986 */ /* 0x0005e8000c101b04 */
[----:B------:R-:W3:Y:S04]  /*02a0*/  LDG.E.64 R10, desc[UR4][R2.64] ;  /* 0x00000004020a7981 */ /* 0x000ee8000c1e1b00 */
[----:B-1----:R-:W3:Y:S01]  /*02b0*/  LDG.E.64 R12, desc[UR4][R4.64] ;  /* 0x00000004040c7981 */ /* 0x002ee2000c1e1b00 */
[----:B------:R-:W-:-:S05]  /*02c0*/  VIADD R8, R8, 0x4 ;  /* 0x0000000408087836 */ /* 0x000fca0000000000 */
[----:B------:R-:W-:Y:S01]  /*02d0*/  ISETP.NE.AND P1, PT, R8, RZ, PT ;  /* 0x000000ff0800720c */ /* 0x000fe20003f25270 */
[----:B---3--:R-:W-:-:S08]  /*02e0*/  DADD R10, R10, R12 ;  /* 0x000000000a0a7229 */ /* 0x008fd0000000000c */
[----:B------:R-:W-:-:S07]  /*02f0*/  DADD R10, R16, R10 ;  /* 0x00000000100a7229 */ /* 0x000fce000000000a */
[----:B------:R2:W-:Y:S01]  /*0300*/  STG.E.64 desc[UR4][R6.64], R10 ;  /* 0x0000000a06007986 */ /* 0x0005e2000c101b04 */
[----:B------:R-:W-:Y:S05]  /*0310*/  @P1 BRA `(.L_x_3) ;  /* 0xfffffffc00a41947 */ /* 0x000fea000383ffff */
.L_x_2:
[----:B------:R-:W-:Y:S05]  /*0320*/  BSYNC.RECONVERGENT B0 ;  /* 0x0000000000007941 */ /* 0x000fea0003800200 */
.L_x_1:
[----:B------:R-:W-:Y:S05]  /*0330*/  @!P0 EXIT ;  /* 0x000000000000894d */ /* 0x000fea0003800000 */
[----:B------:R1:W5:Y:S01]  /*0340*/  LDG.E.64 R8, desc[UR4][R6.64] ;  /* 0x0000000406087981 */ /* 0x000362000c1e1b00 */
[----:B------:R-:W-:-:S04]  /*0350*/  LOP3.LUT R0, R0, 0xffff, RZ, 0xc0, !PT ;  /* 0x0000ffff00007812 */ /* 0x000fc800078ec0ff */
[----:B------:R-:W-:-:S05]  /*0360*/  SHF.R.U32.HI R0, RZ, 0x1, R0 ;  /* 0x00000001ff007819 */ /* 0x000fca0000011600 */
[----:B------:R-:W-:-:S05]  /*0370*/  IMAD.SHL.U32 R0, R0, 0x2, RZ ;  /* 0x0000000200007824 */ /* 0x000fca00078e00ff */
[----:B------:R-:W-:-:S05]  /*0380*/  LOP3.LUT R0, R0, 0x2, RZ, 0xe2, !PT ;  /* 0x0000000200007812 */ /* 0x000fca00078ee2ff */
[----:B-1----:R-:W-:-:S07]  /*0390*/  IMAD.MOV R0, RZ, RZ, -R0 ;  /* 0x000000ffff007224 */ /* 0x002fce00078e0a00 */
.L_x_4:
[----:B--2---:R-:W2:Y:S04]  /*03a0*/  LDG.E.64 R10, desc[UR4][R2.64] ;  /* 0x00000004020a7981 */ /* 0x004ea8000c1e1b00 */
[----:B------:R-:W2:Y:S01]  /*03b0*/  LDG.E.64 R12, desc[UR4][R4.64] ;  /* 0x00000004040c7981 */ /* 0x000ea2000c1e1b00 */
[----:B------:R-:W-:-:S05]  /*03c0*/  VIADD R0, R0, 0x1 ;  /* 0x0000000100007836 */ /* 0x000fca0000000000 */
[----:B------:R-:W-:Y:S01]  /*03d0*/  ISETP.NE.AND P0, PT, R0, RZ, PT ;  /* 0x000000ff0000720c */ /* 0x000fe20003f05270 */
[----:B--2---:R-:W-:-:S08]  /*03e0*/  DADD R10, R10, R12 ;  /* 0x000000000a0a7229 */ /* 0x004fd0000000000c */
[----:B-1---5:R-:W-:-:S07]  /*03f0*/  DADD R8, R10, R8 ;  /* 0x000000000a087229 */ /* 0x022fce0000000008 */
[----:B------:R1:W-:Y:S01]  /*0400*/  STG.E.64 desc[UR4][R6.64], R8 ;  /* 0x0000000806007986 */ /* 0x0003e2000c101b04 */
[----:B------:R-:W-:Y:S05]  /*0410*/  @P0 BRA `(.L_x_4) ;  /* 0xfffffffc00e00947 */ /* 0x000fea000383ffff */
[----:B------:R-:W-:Y:S05]  /*0420*/  EXIT ;  /* 0x000000000000794d */ /* 0x000fea0003800000 */
.L_x_0:
[----:B------:R-:W1:Y:S01]  /*0430*/  LDC.64 R2, c[0x0][0x390] ;  /* 0x0000e400ff027b82 */ /* 0x000e620000000a00 */
[----:B------:R-:W-:-:S07]  /*0440*/  CS2R R8, SRZ ;  /* 0x0000000000087805 */ /* 0x000fce000001ff00 */
[----:B------:R-:W2:Y:S08]  /*0450*/  LDC.64 R4, c[0x0][0x380] ;  /* 0x0000e000ff047b82 */ /* 0x000eb00000000a00 */
[----:B------:R-:W3:Y:S01]  /*0460*/  LDC.64 R6, c[0x0][0x388] ;  /* 0x0000e200ff067b82 */ /* 0x000ee20000000a00 */
[----:B-1----:R-:W-:-:S05]  /*0470*/  IMAD.WIDE R2, R0, 0x8, R2 ;  /* 0x0000000800027825 */ /* 0x002fca00078e0202 */
[----:B0-----:R0:W-:Y:S01]  /*0480*/  STG.E.64 desc[UR4][R2.64], RZ ;  /* 0x000000ff02007986 */ /* 0x0011e2000c101b04 */
[----:B--2---:R-:W-:-:S04]  /*0490*/  IMAD.WIDE R4, R0, 0x8, R4 ;  /* 0x0000000800047825 */ /* 0x004fc800078e0204 */
[----:B0--3--:R-:W-:-:S07]  /*04a0*/  IMAD.WIDE R6, R0, 0x8, R6 ;  /* 0x0000000800067825 */ /* 0x009fce00078e0206 */
.L_x_5:
[----:B------:R-:W2:Y:S04]  /*04b0*/  LDG.E.64 R10, desc[UR4][R4.64] ;  /* 0x00000004040a7981 */ /* 0x000ea8000c1e1b00 */
[----:B------:R-:W2:Y:S02]  /*04c0*/  LDG.E.64 R12, desc[UR4][R6.64] ;  /* 0x00000004060c7981 */ /* 0x000ea4000c1e1b00 */
[----:B--2---:R-:W-:-:S07]  /*04d0*/  DFMA R8, R10, R12, R8 ;  /* 0x0000000c0a08722b */ /* 0x004fce0000000008 */
[----:B------:R0:W-:Y:S01]  /*04e0*/  STG.E.64 desc[UR4][R2.64], R8 ;  /* 0x0000000802007986 */ /* 0x0001e2000c101b04 */
[----:B------:R-:W-:-:S14]  /*04f0*/  DSETP.GEU.AND P0, PT, |R8|, 1, PT ;  /* 0x3ff000000800742a */ /* 0x000fdc0003f0e200 */
[----:B0-----:R-:W-:Y:S05]  /*0500*/  @!P0 BRA `(.L_x_5) ;  /* 0xfffffffc00e88947 */ /* 0x001fea000383ffff */
[----:B------:R-:W-:Y:S05]  /*0510*/  EXIT ;  /* 0x000000000000794d */ /* 0x000fea0003800000 */
.L_x_6:
[----:B------:R-:W-:-:S00]  /*0520*/  BRA `(.L_x_6) ;  /* 0xfffffffc00fc7947 */ /* 0x000fc0000383ffff */
[----:B------:R-:W-:-:S00]  /*0530*/  NOP ;  /* 0x0000000000007918 */ /* 0x000fc00000000000 */
        /* <DEDUP_REMOVED lines=12> */
.L_x_7:


//--------------------- .nv.shared.reserved.0     --------------------------
	.section	.nv.shared.reserved.0,"aw",@nobits
	.weak		__nv_reservedSMEM_offset_0_alias
	.size		__nv_reservedSMEM_offset_0_alias, 0, 64
	.other		__nv_reservedSMEM_offset_0_alias,@"STO_CUDA_RESERVED_SHARED STV_DEFAULT"
__nv_reservedSMEM_offset_0_alias:
	.zero		0
	.zero		64


//--------------------- .nv.constant0._Z6vecAddPdS_S_i --------------------------
	.section	.nv.constant0._Z6vecAddPdS_S_i,"a",@progbits
	.sectionflags	@""
	.align	4
.nv.constant0._Z6vecAddPdS_S_i:
	.zero		924


//--------------------- SYMBOLS --------------------------

	.type		.nv.reservedSmem.offset0,@object
	.size		.nv.reservedSmem.offset0,0x4
